//
// Generated by NVIDIA NVVM Compiler
//
// Compiler Build ID: CL-36424714
// Cuda compilation tools, release 13.0, V13.0.88
// Based on NVVM 20.0.0
//

.version 9.0
.target sm_100
.address_size 64

	// .globl	_Z18GpuMatirxAddKernelPiS_S_iiii

.visible .entry _Z18GpuMatirxAddKernelPiS_S_iiii(
	.param .u64 .ptr .align 1 _Z18GpuMatirxAddKernelPiS_S_iiii_param_0,
	.param .u64 .ptr .align 1 _Z18GpuMatirxAddKernelPiS_S_iiii_param_1,
	.param .u64 .ptr .align 1 _Z18GpuMatirxAddKernelPiS_S_iiii_param_2,
	.param .u32 _Z18GpuMatirxAddKernelPiS_S_iiii_param_3,
	.param .u32 _Z18GpuMatirxAddKernelPiS_S_iiii_param_4,
	.param .u32 _Z18GpuMatirxAddKernelPiS_S_iiii_param_5,
	.param .u32 _Z18GpuMatirxAddKernelPiS_S_iiii_param_6
)
{
	.reg .pred 	%p<4>;
	.reg .b32 	%r<15>;
	.reg .b64 	%rd<11>;

	ld.param.u64 	%rd1, [_Z18GpuMatirxAddKernelPiS_S_iiii_param_0];
	ld.param.u64 	%rd2, [_Z18GpuMatirxAddKernelPiS_S_iiii_param_1];
	ld.param.u64 	%rd3, [_Z18GpuMatirxAddKernelPiS_S_iiii_param_2];
	ld.param.u32 	%r3, [_Z18GpuMatirxAddKernelPiS_S_iiii_param_3];
	ld.param.u32 	%r4, [_Z18GpuMatirxAddKernelPiS_S_iiii_param_4];
	mov.u32 	%r5, %ctaid.y;
	mov.u32 	%r6, %ntid.y;
	mov.u32 	%r7, %tid.y;
	mad.lo.s32 	%r1, %r5, %r6, %r7;
	mov.u32 	%r8, %ctaid.x;
	mov.u32 	%r9, %ntid.x;
	mov.u32 	%r10, %tid.x;
	mad.lo.s32 	%r2, %r8, %r9, %r10;
	setp.ge.s32 	%p1, %r1, %r4;
	setp.ge.s32 	%p2, %r2, %r3;
	or.pred  	%p3, %p2, %p1;
	@%p3 bra 	$L__BB0_2;
	cvta.to.global.u64 	%rd4, %rd2;
	cvta.to.global.u64 	%rd5, %rd3;
	cvta.to.global.u64 	%rd6, %rd1;
	mad.lo.s32 	%r11, %r3, %r1, %r2;
	mul.wide.s32 	%rd7, %r11, 4;
	add.s64 	%rd8, %rd4, %rd7;
	ld.global.u32 	%r12, [%rd8];
	add.s64 	%rd9, %rd5, %rd7;
	ld.global.u32 	%r13, [%rd9];
	add.s32 	%r14, %r13, %r12;
	add.s64 	%rd10, %rd6, %rd7;
	st.global.u32 	[%rd10], %r14;
$L__BB0_2:
	ret;

}


// ===== COMPILED SASS (sm_100) =====

	.target	sm_100

	.elftype	@"ET_EXEC"


//--------------------- .note.nv.tkinfo           --------------------------
	.section	.note.nv.tkinfo,"",@"SHT_NOTE"
	.sectionflags	@"SHF_NOTE_NV_TKINFO"
	.tkinfo
        /*0018*/ 	.word	0x00000002
        /*0030*/ 	.string	""
        /*0030*/ 	.string	"ptxas"
        /*0030*/ 	.string	"Cuda compilation tools, release 13.0, V13.0.88"
        /*0030*/ 	.string	"Build cuda_13.0.r13.0/compiler.36424714_0"
        /*0030*/ 	.string	"-arch sm_100 -m 64 "



//--------------------- .note.nv.cuinfo           --------------------------
	.section	.note.nv.cuinfo,"",@"SHT_NOTE"
	.sectionflags	@"SHF_NOTE_NV_CUINFO"
        /*0018*/ 	.short	0x0002
        /*001a*/ 	.short	0x0064
        /*001c*/ 	.short	0x0082
	.zero		2


//--------------------- .nv.info                  --------------------------
	.section	.nv.info,"",@"SHT_CUDA_INFO"
	.align	4


	//----- nvinfo : EIATTR_REGCOUNT
	.align		4
        /*0000*/ 	.byte	0x04, 0x2f
        /*0002*/ 	.short	(.L_1 - .L_0)
	.align		4
.L_0:
        /*0004*/ 	.word	index@(_Z18GpuMatirxAddKernelPiS_S_iiii)
        /*0008*/ 	.word	0x0000000c


	//----- nvinfo : EIATTR_FRAME_SIZE
	.align		4
.L_1:
        /*000c*/ 	.byte	0x04, 0x11
        /*000e*/ 	.short	(.L_3 - .L_2)
	.align		4
.L_2:
        /*0010*/ 	.word	index@(_Z18GpuMatirxAddKernelPiS_S_iiii)
        /*0014*/ 	.word	0x00000000


	//----- nvinfo : EIATTR_MIN_STACK_SIZE
	.align		4
.L_3:
        /*0018*/ 	.byte	0x04, 0x12
        /*001a*/ 	.short	(.L_5 - .L_4)
	.align		4
.L_4:
        /*001c*/ 	.word	index@(_Z18GpuMatirxAddKernelPiS_S_iiii)
        /*0020*/ 	.word	0x00000000
.L_5:


//--------------------- .nv.compat                --------------------------
	.section	.nv.compat,"",@"SHT_CUDA_COMPAT_INFO"
	.align	4
        /*0000*/ 	.byte	0x02, 0x09, 0x00, 0x00, 0x02, 0x02, 0x01, 0x00, 0x02, 0x05, 0x05, 0x00, 0x03, 0x07, 0x01, 0x01
        /*0010*/ 	.byte	0x02, 0x03, 0x00, 0x00, 0x02, 0x06, 0x01, 0x00, 0x04, 0x0b, 0x08, 0x00, 0x09, 0x00, 0x00, 0x00
        /*0020*/ 	.byte	0x00, 0x00, 0x00, 0x00


//--------------------- .nv.info._Z18GpuMatirxAddKernelPiS_S_iiii --------------------------
	.section	.nv.info._Z18GpuMatirxAddKernelPiS_S_iiii,"",@"SHT_CUDA_INFO"
	.sectionflags	@""
	.align	4


	//----- nvinfo : EIATTR_CUDA_API_VERSION
	.align		4
        /*0000*/ 	.byte	0x04, 0x37
        /*0002*/ 	.short	(.L_7 - .L_6)
.L_6:
        /*0004*/ 	.word	0x00000082


	//----- nvinfo : EIATTR_KPARAM_INFO
	.align		4
.L_7:
        /*0008*/ 	.byte	0x04, 0x17
        /*000a*/ 	.short	(.L_9 - .L_8)
.L_8:
        /*000c*/ 	.word	0x00000000
        /*0010*/ 	.short	0x0006
        /*0012*/ 	.short	0x0024
        /*0014*/ 	.byte	0x00, 0xf0, 0x11, 0x00


	//----- nvinfo : EIATTR_KPARAM_INFO
	.align		4
.L_9:
        /*0018*/ 	.byte	0x04, 0x17
        /*001a*/ 	.short	(.L_11 - .L_10)
.L_10:
        /*001c*/ 	.word	0x00000000
        /*0020*/ 	.short	0x0005
        /*0022*/ 	.short	0x0020
        /*0024*/ 	.byte	0x00, 0xf0, 0x11, 0x00


	//----- nvinfo : EIATTR_KPARAM_INFO
	.align		4
.L_11:
        /*0028*/ 	.byte	0x04, 0x17
        /*002a*/ 	.short	(.L_13 - .L_12)
.L_12:
        /*002c*/ 	.word	0x00000000
        /*0030*/ 	.short	0x0004
        /*0032*/ 	.short	0x001c
        /*0034*/ 	.byte	0x00, 0xf0, 0x11, 0x00


	//----- nvinfo : EIATTR_KPARAM_INFO
	.align		4
.L_13:
        /*0038*/ 	.byte	0x04, 0x17
        /*003a*/ 	.short	(.L_15 - .L_14)
.L_14:
        /*003c*/ 	.word	0x00000000
        /*0040*/ 	.short	0x0003
        /*0042*/ 	.short	0x0018
        /*0044*/ 	.byte	0x00, 0xf0, 0x11, 0x00


	//----- nvinfo : EIATTR_KPARAM_INFO
	.align		4
.L_15:
        /*0048*/ 	.byte	0x04, 0x17
        /*004a*/ 	.short	(.L_17 - .L_16)
.L_16:
        /*004c*/ 	.word	0x00000000
        /*0050*/ 	.short	0x0002
        /*0052*/ 	.short	0x0010
        /*0054*/ 	.byte	0x00, 0xf5, 0x21, 0x00


	//----- nvinfo : EIATTR_KPARAM_INFO
	.align		4
.L_17:
        /*0058*/ 	.byte	0x04, 0x17
        /*005a*/ 	.short	(.L_19 - .L_18)
.L_18:
        /*005c*/ 	.word	0x00000000
        /*0060*/ 	.short	0x0001
        /*0062*/ 	.short	0x0008
        /*0064*/ 	.byte	0x00, 0xf5, 0x21, 0x00


	//----- nvinfo : EIATTR_KPARAM_INFO
	.align		4
.L_19:
        /*0068*/ 	.byte	0x04, 0x17
        /*006a*/ 	.short	(.L_21 - .L_20)
.L_20:
        /*006c*/ 	.word	0x00000000
        /*0070*/ 	.short	0x0000
        /*0072*/ 	.short	0x0000
        /*0074*/ 	.byte	0x00, 0xf5, 0x21, 0x00


	//----- nvinfo : EIATTR_SPARSE_MMA_MASK
	.align		4
.L_21:
        /*0078*/ 	.byte	0x03, 0x50
        /*007a*/ 	.short	0x0000


	//----- nvinfo : EIATTR_MAXREG_COUNT
	.align		4
        /*007c*/ 	.byte	0x03, 0x1b
        /*007e*/ 	.short	0x00ff


	//----- nvinfo : EIATTR_MERCURY_ISA_VERSION
	.align		4
        /*0080*/ 	.byte	0x03, 0x5f
        /*0082*/ 	.short	0x0101


	//----- nvinfo : EIATTR_VRC_CTA_INIT_COUNT
	.align		4
        /*0084*/ 	.byte	0x02, 0x4a
	.zero		1
	.zero		1


	//----- nvinfo : EIATTR_EXIT_INSTR_OFFSETS
	.align		4
        /*0088*/ 	.byte	0x04, 0x1c
        /*008a*/ 	.short	(.L_23 - .L_22)


	//   ....[0]....
.L_22:
        /*008c*/ 	.word	0x000000c0


	//   ....[1]....
        /*0090*/ 	.word	0x00000190


	//----- nvinfo : EIATTR_CBANK_PARAM_SIZE
	.align		4
.L_23:
        /*0094*/ 	.byte	0x03, 0x19
        /*0096*/ 	.short	0x0028


	//----- nvinfo : EIATTR_PARAM_CBANK
	.align		4
        /*0098*/ 	.byte	0x04, 0x0a
        /*009a*/ 	.short	(.L_25 - .L_24)
	.align		4
.L_24:
        /*009c*/ 	.word	index@(.nv.constant0._Z18GpuMatirxAddKernelPiS_S_iiii)
        /*00a0*/ 	.short	0x0380
        /*00a2*/ 	.short	0x0028


	//----- nvinfo : EIATTR_SW_WAR
	.align		4
.L_25:
        /*00a4*/ 	.byte	0x04, 0x36
        /*00a6*/ 	.short	(.L_27 - .L_26)
.L_26:
        /*00a8*/ 	.word	0x00000008
.L_27:


//--------------------- .nv.callgraph             --------------------------
	.section	.nv.callgraph,"",@"SHT_CUDA_CALLGRAPH"
	.align	4
	.sectionentsize	8
	.align		4
        /*0000*/ 	.word	0x00000000
	.align		4
        /*0004*/ 	.word	0xffffffff
	.align		4
        /*0008*/ 	.word	0x00000000
	.align		4
        /*000c*/ 	.word	0xfffffffe
	.align		4
        /*0010*/ 	.word	0x00000000
	.align		4
        /*0014*/ 	.word	0xfffffffd
	.align		4
        /*0018*/ 	.word	0x00000000
	.align		4
        /*001c*/ 	.word	0xfffffffc


//--------------------- .text._Z18GpuMatirxAddKernelPiS_S_iiii --------------------------
	.section	.text._Z18GpuMatirxAddKernelPiS_S_iiii,"ax",@progbits
	.align	128
        .global         _Z18GpuMatirxAddKernelPiS_S_iiii
        .type           _Z18GpuMatirxAddKernelPiS_S_iiii,@function
        .size           _Z18GpuMatirxAddKernelPiS_S_iiii,(.L_x_1 - _Z18GpuMatirxAddKernelPiS_S_iiii)
        .other          _Z18GpuMatirxAddKernelPiS_S_iiii,@"STO_CUDA_ENTRY STV_DEFAULT"
_Z18GpuMatirxAddKernelPiS_S_iiii:
.text._Z18GpuMatirxAddKernelPiS_S_iiii:
[----:B------:R-:W-:Y:S01]  /*0000*/  LDC R1, c[0x0][0x37c] ;  /* 0x0000df00ff017b82 */ /* 0x000fe20000000800 */
[----:B------:R-:W0:Y:S07]  /*0010*/  S2R R3, SR_TID.Y ;  /* 0x0000000000037919 */ /* 0x000e2e0000002200 */
[----:B------:R-:W0:Y:S01]  /*0020*/  S2UR UR4, SR_CTAID.Y ;  /* 0x00000000000479c3 */ /* 0x000e220000002600 */
[----:B------:R-:W1:Y:S01]  /*0030*/  LDCU.64 UR6, c[0x0][0x398] ;  /* 0x00007300ff0677ac */ /* 0x000e620008000a00 */
[----:B------:R-:W2:Y:S06]  /*0040*/  S2R R2, SR_TID.X ;  /* 0x0000000000027919 */ /* 0x000eac0000002100 */
[----:B------:R-:W0:Y:S08]  /*0050*/  LDC R0, c[0x0][0x364] ;  /* 0x0000d900ff007b82 */ /* 0x000e300000000800 */
[----:B------:R-:W2:Y:S08]  /*0060*/  S2UR UR5, SR_CTAID.X ;  /* 0x00000000000579c3 */ /* 0x000eb00000002500 */
[----:B------:R-:W2:Y:S01]  /*0070*/  LDC R7, c[0x0][0x360] ;  /* 0x0000d800ff077b82 */ /* 0x000ea20000000800 */
[----:B0-----:R-:W-:-:S05]  /*0080*/  IMAD R0, R0, UR4, R3 ;  /* 0x0000000400007c24 */ /* 0x001fca000f8e0203 */
[----:B-1----:R-:W-:Y:S01]  /*0090*/  ISETP.GE.AND P0, PT, R0, UR7, PT ;  /* 0x0000000700007c0c */ /* 0x002fe2000bf06270 */
[----:B--2---:R-:W-:-:S05]  /*00a0*/  IMAD R7, R7, UR5, R2 ;  /* 0x0000000507077c24 */ /* 0x004fca000f8e0202 */
[----:B------:R-:W-:-:S13]  /*00b0*/  ISETP.GE.OR P0, PT, R7, UR6, P0 ;  /* 0x0000000607007c0c */ /* 0x000fda0008706670 */
[----:B------:R-:W-:Y:S05]  /*00c0*/  @P0 EXIT ;  /* 0x000000000000094d */ /* 0x000fea0003800000 */
[----:B------:R-:W0:Y:S01]  /*00d0*/  LDC.64 R2, c[0x0][0x388] ;  /* 0x0000e200ff027b82 */ /* 0x000e220000000a00 */
[----:B------:R-:W1:Y:S01]  /*00e0*/  LDCU.64 UR4, c[0x0][0x358] ;  /* 0x00006b00ff0477ac */ /* 0x000e620008000a00 */
[----:B------:R-:W-:-:S06]  /*00f0*/  IMAD R9, R0, UR6, R7 ;  /* 0x0000000600097c24 */ /* 0x000fcc000f8e0207 */
[----:B------:R-:W2:Y:S08]  /*0100*/  LDC.64 R4, c[0x0][0x390] ;  /* 0x0000e400ff047b82 */ /* 0x000eb00000000a00 */
[----:B------:R-:W3:Y:S01]  /*0110*/  LDC.64 R6, c[0x0][0x380] ;  /* 0x0000e000ff067b82 */ /* 0x000ee20000000a00 */
[----:B0-----:R-:W-:-:S06]  /*0120*/  IMAD.WIDE R2, R9, 0x4, R2 ;  /* 0x0000000409027825 */ /* 0x001fcc00078e0202 */
[----:B-1----:R-:W4:Y:S01]  /*0130*/  LDG.E R2, desc[UR4][R2.64] ;  /* 0x0000000402027981 */ /* 0x002f22000c1e1900 */
[----:B--2---:R-:W-:-:S06]  /*0140*/  IMAD.WIDE R4, R9, 0x4, R4 ;  /* 0x0000000409047825 */ /* 0x004fcc00078e0204 */
[----:B------:R-:W4:Y:S01]  /*0150*/  LDG.E R5, desc[UR4][R4.64] ;  /* 0x0000000404057981 */ /* 0x000f22000c1e1900 */
[----:B---3--:R-:W-:Y:S01]  /*0160*/  IMAD.WIDE R6, R9, 0x4, R6 ;  /* 0x0000000409067825 */ /* 0x008fe200078e0206 */
[----:B----4-:R-:W-:-:S05]  /*0170*/  IADD3 R9, PT, PT, R2, R5, RZ ;  /* 0x0000000502097210 */ /* 0x010fca0007ffe0ff */
[----:B------:R-:W-:Y:S01]  /*0180*/  STG.E desc[UR4][R6.64], R9 ;  /* 0x0000000906007986 */ /* 0x000fe2000c101904 */
[----:B------:R-:W-:Y:S05]  /*0190*/  EXIT ;  /* 0x000000000000794d */ /* 0x000fea0003800000 */
.L_x_0:
[----:B------:R-:W-:-:S00]  /*01a0*/  BRA `(.L_x_0) ;  /* 0xfffffffc00fc7947 */ /* 0x000fc0000383ffff */
[----:B------:R-:W-:-:S00]  /*01b0*/  NOP ;  /* 0x0000000000007918 */ /* 0x000fc00000000000 */
        /* <DEDUP_REMOVED lines=12> */
.L_x_1:


//--------------------- .nv.shared.reserved.0     --------------------------
	.section	.nv.shared.reserved.0,"aw",@nobits
	.weak		__nv_reservedSMEM_offset_0_alias
	.size		__nv_reservedSMEM_offset_0_alias, 0, 64
	.other		__nv_reservedSMEM_offset_0_alias,@"STO_CUDA_RESERVED_SHARED STV_DEFAULT"
__nv_reservedSMEM_offset_0_alias:
	.zero		0
	.zero		64


//--------------------- .nv.constant0._Z18GpuMatirxAddKernelPiS_S_iiii --------------------------
	.section	.nv.constant0._Z18GpuMatirxAddKernelPiS_S_iiii,"a",@progbits
	.sectionflags	@""
	.align	4
.nv.constant0._Z18GpuMatirxAddKernelPiS_S_iiii:
	.zero		936


//--------------------- SYMBOLS --------------------------

	.type		.nv.reservedSmem.offset0,@object
	.size		.nv.reservedSmem.offset0,0x4
